//
// Generated by NVIDIA NVVM Compiler
//
// Compiler Build ID: CL-36424714
// Cuda compilation tools, release 13.0, V13.0.88
// Based on NVVM 20.0.0
//

.version 9.0
.target sm_100
.address_size 64

	// .globl	_Z10cuda_hellov
.extern .func  (.param .b32 func_retval0) vprintf
(
	.param .b64 vprintf_param_0,
	.param .b64 vprintf_param_1
)
;
.global .align 1 .b8 $str[16] = {104, 101, 108, 108, 111, 32, 102, 114, 111, 109, 32, 103, 112, 117, 10};

.visible .entry _Z10cuda_hellov()
{
	.reg .b32 	%r<3>;
	.reg .b64 	%rd<3>;

	mov.u64 	%rd1, $str;
	cvta.global.u64 	%rd2, %rd1;
	{ // callseq 0, 0
	.param .b64 param0;
	st.param.b64 	[param0], %rd2;
	.param .b64 param1;
	st.param.b64 	[param1], 0;
	.param .b32 retval0;
	call.uni (retval0), 
	vprintf, 
	(
	param0, 
	param1
	);
	ld.param.b32 	%r1, [retval0];
	} // callseq 0
	ret;

}


// ===== COMPILED SASS (sm_100) =====

	.target	sm_100

	.elftype	@"ET_EXEC"


//--------------------- .note.nv.tkinfo           --------------------------
	.section	.note.nv.tkinfo,"",@"SHT_NOTE"
	.sectionflags	@"SHF_NOTE_NV_TKINFO"
	.tkinfo
        /*0018*/ 	.word	0x00000002
        /*0030*/ 	.string	""
        /*0030*/ 	.string	"ptxas"
        /*0030*/ 	.string	"Cuda compilation tools, release 13.0, V13.0.88"
        /*0030*/ 	.string	"Build cuda_13.0.r13.0/compiler.36424714_0"
        /*0030*/ 	.string	"-arch sm_100 -m 64 "



//--------------------- .note.nv.cuinfo           --------------------------
	.section	.note.nv.cuinfo,"",@"SHT_NOTE"
	.sectionflags	@"SHF_NOTE_NV_CUINFO"
        /*0018*/ 	.short	0x0002
        /*001a*/ 	.short	0x0064
        /*001c*/ 	.short	0x0082
	.zero		2


//--------------------- .nv.info                  --------------------------
	.section	.nv.info,"",@"SHT_CUDA_INFO"
	.align	4


	//----- nvinfo : EIATTR_REGCOUNT
	.align		4
        /*0000*/ 	.byte	0x04, 0x2f
        /*0002*/ 	.short	(.L_2 - .L_1)
	.align		4
.L_1:
        /*0004*/ 	.word	index@(_Z10cuda_hellov)
        /*0008*/ 	.word	0x00000018


	//----- nvinfo : EIATTR_FRAME_SIZE
	.align		4
.L_2:
        /*000c*/ 	.byte	0x04, 0x11
        /*000e*/ 	.short	(.L_4 - .L_3)
	.align		4
.L_3:
        /*0010*/ 	.word	index@(_Z10cuda_hellov)
        /*0014*/ 	.word	0x00000000


	//----- nvinfo : EIATTR_MIN_STACK_SIZE
	.align		4
.L_4:
        /*0018*/ 	.byte	0x04, 0x12
        /*001a*/ 	.short	(.L_6 - .L_5)
	.align		4
.L_5:
        /*001c*/ 	.word	index@(_Z10cuda_hellov)
        /*0020*/ 	.word	0x00000000
.L_6:


//--------------------- .nv.compat                --------------------------
	.section	.nv.compat,"",@"SHT_CUDA_COMPAT_INFO"
	.align	4
        /*0000*/ 	.byte	0x02, 0x09, 0x00, 0x00, 0x02, 0x02, 0x01, 0x00, 0x02, 0x05, 0x05, 0x00, 0x03, 0x07, 0x01, 0x01
        /*0010*/ 	.byte	0x02, 0x03, 0x00, 0x00, 0x02, 0x06, 0x01, 0x00, 0x04, 0x0b, 0x08, 0x00, 0x09, 0x00, 0x00, 0x00
        /*0020*/ 	.byte	0x00, 0x00, 0x00, 0x00


//--------------------- .nv.info._Z10cuda_hellov  --------------------------
	.section	.nv.info._Z10cuda_hellov,"",@"SHT_CUDA_INFO"
	.sectionflags	@""
	.align	4


	//----- nvinfo : EIATTR_CUDA_API_VERSION
	.align		4
        /*0000*/ 	.byte	0x04, 0x37
        /*0002*/ 	.short	(.L_8 - .L_7)
.L_7:
        /*0004*/ 	.word	0x00000082


	//----- nvinfo : EIATTR_SPARSE_MMA_MASK
	.align		4
.L_8:
        /*0008*/ 	.byte	0x03, 0x50
        /*000a*/ 	.short	0x0000


	//----- nvinfo : EIATTR_MAXREG_COUNT
	.align		4
        /*000c*/ 	.byte	0x03, 0x1b
        /*000e*/ 	.short	0x00ff


	//----- nvinfo : EIATTR_EXTERNS
	.align		4
        /*0010*/ 	.byte	0x04, 0x0f
        /*0012*/ 	.short	(.L_10 - .L_9)


	//   ....[0]....
	.align		4
.L_9:
        /*0014*/ 	.word	index@(vprintf)


	//----- nvinfo : EIATTR_MERCURY_ISA_VERSION
	.align		4
.L_10:
        /*0018*/ 	.byte	0x03, 0x5f
        /*001a*/ 	.short	0x0101


	//----- nvinfo : EIATTR_VRC_CTA_INIT_COUNT
	.align		4
        /*001c*/ 	.byte	0x02, 0x4a
	.zero		1
	.zero		1


	//----- nvinfo : EIATTR_SYSCALL_OFFSETS
	.align		4
        /*0020*/ 	.byte	0x04, 0x46
        /*0022*/ 	.short	(.L_12 - .L_11)


	//   ....[0]....
.L_11:
        /*0024*/ 	.word	0x00000080


	//----- nvinfo : EIATTR_EXIT_INSTR_OFFSETS
	.align		4
.L_12:
        /*0028*/ 	.byte	0x04, 0x1c
        /*002a*/ 	.short	(.L_14 - .L_13)


	//   ....[0]....
.L_13:
        /*002c*/ 	.word	0x00000090


	//----- nvinfo : EIATTR_SW_WAR
	.align		4
.L_14:
        /*0030*/ 	.byte	0x04, 0x36
        /*0032*/ 	.short	(.L_16 - .L_15)
.L_15:
        /*0034*/ 	.word	0x00000008
.L_16:


//--------------------- .nv.callgraph             --------------------------
	.section	.nv.callgraph,"",@"SHT_CUDA_CALLGRAPH"
	.align	4
	.sectionentsize	8
	.align		4
        /*0000*/ 	.word	0x00000000
	.align		4
        /*0004*/ 	.word	0xffffffff
	.align		4
        /*0008*/ 	.word	index@(_Z10cuda_hellov)
	.align		4
        /*000c*/ 	.word	index@(vprintf)
	.align		4
        /*0010*/ 	.word	0x00000000
	.align		4
        /*0014*/ 	.word	0xfffffffe
	.align		4
        /*0018*/ 	.word	0x00000000
	.align		4
        /*001c*/ 	.word	0xfffffffd
	.align		4
        /*0020*/ 	.word	0x00000000
	.align		4
        /*0024*/ 	.word	0xfffffffc


//--------------------- .nv.constant4             --------------------------
	.section	.nv.constant4,"a",@progbits
	.align	8
	.align		8
.nv.constant4:
        /*0000*/ 	.dword	vprintf
	.align		8
        /*0008*/ 	.dword	$str


//--------------------- .text._Z10cuda_hellov     --------------------------
	.section	.text._Z10cuda_hellov,"ax",@progbits
	.align	128
        .global         _Z10cuda_hellov
        .type           _Z10cuda_hellov,@function
        .size           _Z10cuda_hellov,(.L_x_2 - _Z10cuda_hellov)
        .other          _Z10cuda_hellov,@"STO_CUDA_ENTRY STV_DEFAULT"
_Z10cuda_hellov:
.text._Z10cuda_hellov:
[----:B------:R-:W0:Y:S01]  /*0000*/  LDC R1, c[0x0][0x37c] ;  /* 0x0000df00ff017b82 */ /* 0x000e220000000800 */
[----:B------:R-:W-:Y:S01]  /*0010*/  MOV R0, 0x0 ;  /* 0x0000000000007802 */ /* 0x000fe20000000f00 */
[----:B------:R-:W1:Y:S01]  /*0020*/  LDCU.64 UR4, c[0x4][0x8] ;  /* 0x01000100ff0477ac */ /* 0x000e620008000a00 */
[----:B------:R-:W-:-:S05]  /*0030*/  CS2R R6, SRZ ;  /* 0x0000000000067805 */ /* 0x000fca000001ff00 */
[----:B------:R2:W3:Y:S01]  /*0040*/  LDC.64 R2, c[0x4][R0] ;  /* 0x0100000000027b82 */ /* 0x0004e20000000a00 */
[----:B-1----:R-:W-:Y:S02]  /*0050*/  IMAD.U32 R4, RZ, RZ, UR4 ;  /* 0x00000004ff047e24 */ /* 0x002fe4000f8e00ff */
[----:B--2---:R-:W-:-:S07]  /*0060*/  IMAD.U32 R5, RZ, RZ, UR5 ;  /* 0x00000005ff057e24 */ /* 0x004fce000f8e00ff */
[----:B------:R-:W-:-:S07]  /*0070*/  LEPC R20, `(.L_x_0) ;  /* 0x000000001014794e */ /* 0x000fce0000000000 */
[----:B0--3--:R-:W-:Y:S05]  /*0080*/  CALL.ABS.NOINC R2 ;  /* 0x0000000002007343 */ /* 0x009fea0003c00000 */
.L_x_0:
[----:B------:R-:W-:Y:S05]  /*0090*/  EXIT ;  /* 0x000000000000794d */ /* 0x000fea0003800000 */
.L_x_1:
[----:B------:R-:W-:-:S00]  /*00a0*/  BRA `(.L_x_1) ;  /* 0xfffffffc00fc7947 */ /* 0x000fc0000383ffff */
[----:B------:R-:W-:-:S00]  /*00b0*/  NOP ;  /* 0x0000000000007918 */ /* 0x000fc00000000000 */
        /* <DEDUP_REMOVED lines=12> */
.L_x_2:


//--------------------- .nv.global.init           --------------------------
	.section	.nv.global.init,"aw",@progbits
.nv.global.init:
	.type		$str,@object
	.size		$str,(.L_0 - $str)
$str:
        /*0000*/ 	.byte	0x68, 0x65, 0x6c, 0x6c, 0x6f, 0x20, 0x66, 0x72, 0x6f, 0x6d, 0x20, 0x67, 0x70, 0x75, 0x0a, 0x00
.L_0:


//--------------------- .nv.shared.reserved.0     --------------------------
	.section	.nv.shared.reserved.0,"aw",@nobits
	.weak		__nv_reservedSMEM_offset_0_alias
	.size		__nv_reservedSMEM_offset_0_alias, 0, 64
	.other		__nv_reservedSMEM_offset_0_alias,@"STO_CUDA_RESERVED_SHARED STV_DEFAULT"
__nv_reservedSMEM_offset_0_alias:
	.zero		0
	.zero		64


//--------------------- .nv.constant0._Z10cuda_hellov --------------------------
	.section	.nv.constant0._Z10cuda_hellov,"a",@progbits
	.sectionflags	@""
	.align	4
.nv.constant0._Z10cuda_hellov:
	.zero		896


//--------------------- SYMBOLS --------------------------

	.type		.nv.reservedSmem.offset0,@object
	.size		.nv.reservedSmem.offset0,0x4
	.type		vprintf,@function
